	.headerflags	@"EF_CUDA_TEXMODE_UNIFIED EF_CUDA_64BIT_ADDRESS EF_CUDA_ACCELERATORS EF_CUDA_SM90 EF_CUDA_VIRTUAL_SM(EF_CUDA_SM90)"
	.elftype	@"ET_EXEC"


//--------------------- .nv.info                  --------------------------
	.section	.nv.info,"",@"SHT_CUDA_INFO"
	.align	4


	//----- nvinfo : EIATTR_REGCOUNT
	.align		4
        /*0000*/ 	.byte	0x04, 0x2f
        /*0002*/ 	.short	(.L_1 - .L_0)
	.align		4
.L_0:
        /*0004*/ 	.word	index@(triton_poi_fused_max_pool2d_with_indices_40)
        /*0008*/ 	.word	0x00000016


	//----- nvinfo : EIATTR_MIN_STACK_SIZE
	.align		4
.L_1:
        /*000c*/ 	.byte	0x04, 0x12
        /*000e*/ 	.short	(.L_3 - .L_2)
	.align		4
.L_2:
        /*0010*/ 	.word	index@(triton_poi_fused_max_pool2d_with_indices_40)
        /*0014*/ 	.word	0x00000000


	//----- nvinfo : EIATTR_FRAME_SIZE
	.align		4
.L_3:
        /*0018*/ 	.byte	0x04, 0x11
        /*001a*/ 	.short	(.L_5 - .L_4)
	.align		4
.L_4:
        /*001c*/ 	.word	index@(triton_poi_fused_max_pool2d_with_indices_40)
        /*0020*/ 	.word	0x00000000


	//----- nvinfo : EIATTR_MIN_STACK_SIZE
	.align		4
.L_5:
        /*0024*/ 	.byte	0x04, 0x12
        /*0026*/ 	.short	(.L_7 - .L_6)
	.align		4
.L_6:
        /*0028*/ 	.word	index@(triton_poi_fused_max_pool2d_with_indices_40)
        /*002c*/ 	.word	0x00000000
.L_7:


//--------------------- .nv.info.triton_poi_fused_max_pool2d_with_indices_40 --------------------------
	.section	.nv.info.triton_poi_fused_max_pool2d_with_indices_40,"",@"SHT_CUDA_INFO"
	.sectionflags	@""
	.align	4


	//----- nvinfo : EIATTR_CUDA_API_VERSION
	.align		4
        /*0000*/ 	.byte	0x04, 0x37
        /*0002*/ 	.short	(.L_9 - .L_8)
.L_8:
        /*0004*/ 	.word	0x0000007c


	//----- nvinfo : EIATTR_KPARAM_INFO
	.align		4
.L_9:
        /*0008*/ 	.byte	0x04, 0x17
        /*000a*/ 	.short	(.L_11 - .L_10)
.L_10:
        /*000c*/ 	.word	0x00000000
        /*0010*/ 	.short	0x0003
        /*0012*/ 	.short	0x0018
        /*0014*/ 	.byte	0x00, 0xf0, 0x11, 0x00


	//----- nvinfo : EIATTR_KPARAM_INFO
	.align		4
.L_11:
        /*0018*/ 	.byte	0x04, 0x17
        /*001a*/ 	.short	(.L_13 - .L_12)
.L_12:
        /*001c*/ 	.word	0x00000000
        /*0020*/ 	.short	0x0002
        /*0022*/ 	.short	0x0010
        /*0024*/ 	.byte	0x00, 0xf4, 0x21, 0x00


	//----- nvinfo : EIATTR_KPARAM_INFO
	.align		4
.L_13:
        /*0028*/ 	.byte	0x04, 0x17
        /*002a*/ 	.short	(.L_15 - .L_14)
.L_14:
        /*002c*/ 	.word	0x00000000
        /*0030*/ 	.short	0x0001
        /*0032*/ 	.short	0x0008
        /*0034*/ 	.byte	0x00, 0xf4, 0x21, 0x00


	//----- nvinfo : EIATTR_KPARAM_INFO
	.align		4
.L_15:
        /*0038*/ 	.byte	0x04, 0x17
        /*003a*/ 	.short	(.L_17 - .L_16)
.L_16:
        /*003c*/ 	.word	0x00000000
        /*0040*/ 	.short	0x0000
        /*0042*/ 	.short	0x0000
        /*0044*/ 	.byte	0x00, 0xf4, 0x21, 0x00


	//----- nvinfo : EIATTR_SPARSE_MMA_MASK
	.align		4
.L_17:
        /*0048*/ 	.byte	0x03, 0x50
        /*004a*/ 	.short	0x0000


	//----- nvinfo : EIATTR_MAXREG_COUNT
	.align		4
        /*004c*/ 	.byte	0x03, 0x1b
        /*004e*/ 	.short	0x00ff


	//----- nvinfo : EIATTR_EXIT_INSTR_OFFSETS
	.align		4
        /*0050*/ 	.byte	0x04, 0x1c
        /*0052*/ 	.short	(.L_19 - .L_18)


	//   ....[0]....
.L_18:
        /*0054*/ 	.word	0x00000480


	//----- nvinfo : EIATTR_REQNTID
	.align		4
.L_19:
        /*0058*/ 	.byte	0x04, 0x10
        /*005a*/ 	.short	(.L_21 - .L_20)
.L_20:
        /*005c*/ 	.word	0x00000100
        /*0060*/ 	.word	0x00000001
        /*0064*/ 	.word	0x00000001


	//----- nvinfo : EIATTR_CBANK_PARAM_SIZE
	.align		4
.L_21:
        /*0068*/ 	.byte	0x03, 0x19
        /*006a*/ 	.short	0x001c


	//----- nvinfo : EIATTR_PARAM_CBANK
	.align		4
        /*006c*/ 	.byte	0x04, 0x0a
        /*006e*/ 	.short	(.L_23 - .L_22)
	.align		4
.L_22:
        /*0070*/ 	.word	index@(.nv.constant0.triton_poi_fused_max_pool2d_with_indices_40)
        /*0074*/ 	.short	0x0210
        /*0076*/ 	.short	0x001c


	//----- nvinfo : EIATTR_SW_WAR
	.align		4
.L_23:
        /*0078*/ 	.byte	0x04, 0x36
        /*007a*/ 	.short	(.L_25 - .L_24)
.L_24:
        /*007c*/ 	.word	0x00000008
.L_25:


//--------------------- .nv.callgraph             --------------------------
	.section	.nv.callgraph,"",@"SHT_CUDA_CALLGRAPH"
	.align	4
	.sectionentsize	8
	.align		4
        /*0000*/ 	.word	0x00000000
	.align		4
        /*0004*/ 	.word	0xffffffff
	.align		4
        /*0008*/ 	.word	0x00000000
	.align		4
        /*000c*/ 	.word	0xfffffffe
	.align		4
        /*0010*/ 	.word	0x00000000
	.align		4
        /*0014*/ 	.word	0xfffffffd
	.align		4
        /*0018*/ 	.word	0x00000000
	.align		4
        /*001c*/ 	.word	0xfffffffc


//--------------------- .text.triton_poi_fused_max_pool2d_with_indices_40 --------------------------
	.section	.text.triton_poi_fused_max_pool2d_with_indices_40,"ax",@progbits
	.align	128
        .global         triton_poi_fused_max_pool2d_with_indices_40
        .type           triton_poi_fused_max_pool2d_with_indices_40,@function
        .size           triton_poi_fused_max_pool2d_with_indices_40,(.L_x_1 - triton_poi_fused_max_pool2d_with_indices_40)
        .other          triton_poi_fused_max_pool2d_with_indices_40,@"STO_CUDA_ENTRY STV_DEFAULT"
triton_poi_fused_max_pool2d_with_indices_40:
.text.triton_poi_fused_max_pool2d_with_indices_40:
[----:B------:R-:W-:Y:S01]  /*0000*/  LDC R1, c[0x0][0x28] ;  /* 0x00000a00ff017b82 */ /* 0x000fe20000000800 */
[----:B------:R-:W1:Y:S07]  /*0010*/  S2R R0, SR_TID.X ;  /* 0x0000000000007919 */ /* 0x000e6e0000002100 */
[----:B------:R-:W2:Y:S01]  /*0020*/  LDC.64 R2, c[0x0][0x210] ;  /* 0x00008400ff027b82 */ /* 0x000ea20000000a00 */
[----:B------:R-:W-:Y:S01]  /*0030*/  ULDC.64 UR4, c[0x0][0x208] ;  /* 0x0000820000047ab9 */ /* 0x000fe20000000a00 */
[----:B------:R-:W-:Y:S01]  /*0040*/  ULDC.64 UR6, c[0x0][0x220] ;  /* 0x0000880000067ab9 */ /* 0x000fe20000000a00 */
[----:B------:R-:W3:Y:S01]  /*0050*/  S2R R7, SR_CTAID.X ;  /* 0x0000000000077919 */ /* 0x000ee20000002500 */
[----:B-1----:R-:W-:Y:S01]  /*0060*/  IMAD.SHL.U32 R0, R0, 0x2, RZ ;  /* 0x0000000200007824 */ /* 0x002fe200078e00ff */
[----:B---3--:R-:W-:-:S04]  /*0070*/  SHF.R.S32.HI R9, RZ, 0x16, R7 ;  /* 0x00000016ff097819 */ /* 0x008fc80000011407 */
[----:B------:R-:W-:Y:S02]  /*0080*/  LOP3.LUT R0, R0, 0x1fe, RZ, 0xc0, !PT ;  /* 0x000001fe00007812 */ /* 0x000fe400078ec0ff */
[----:B------:R-:W-:-:S03]  /*0090*/  SGXT R9, R9, 0x1 ;  /* 0x000000010909781a */ /* 0x000fc60000000200 */
[----:B------:R-:W-:-:S04]  /*00a0*/  IMAD R0, R7, 0x200, R0 ;  /* 0x0000020007007824 */ /* 0x000fc800078e0200 */
[----:B------:R-:W-:Y:S01]  /*00b0*/  VIADD R4, R0, 0x1 ;  /* 0x0000000100047836 */ /* 0x000fe20000000000 */
[----:B------:R-:W-:-:S04]  /*00c0*/  SHF.R.S32.HI R5, RZ, 0x1f, R0 ;  /* 0x0000001fff057819 */ /* 0x000fc80000011400 */
[----:B------:R-:W-:Y:S02]  /*00d0*/  LEA.HI R5, R5, R0, RZ, 0x5 ;  /* 0x0000000005057211 */ /* 0x000fe400078f28ff */
[----:B------:R-:W-:Y:S02]  /*00e0*/  LEA.HI R9, R9, R4, RZ, 0x5 ;  /* 0x0000000409097211 */ /* 0x000fe400078f28ff */
[C---:B------:R-:W-:Y:S01]  /*00f0*/  LOP3.LUT R7, R5.reuse, 0x7fffffe0, RZ, 0xc0, !PT ;  /* 0x7fffffe005077812 */ /* 0x040fe200078ec0ff */
[----:B------:R-:W-:Y:S01]  /*0100*/  IMAD.SHL.U32 R5, R5, 0x4, RZ ;  /* 0x0000000405057824 */ /* 0x000fe200078e00ff */
[----:B------:R-:W-:-:S03]  /*0110*/  LOP3.LUT R9, R9, 0x7fffffe0, RZ, 0xc0, !PT ;  /* 0x7fffffe009097812 */ /* 0x000fc600078ec0ff */
[----:B------:R-:W-:Y:S01]  /*0120*/  IMAD.IADD R7, R0, 0x1, -R7 ;  /* 0x0000000100077824 */ /* 0x000fe200078e0a07 */
[----:B------:R-:W-:Y:S01]  /*0130*/  LOP3.LUT R5, R5, 0xffffff80, RZ, 0xc0, !PT ;  /* 0xffffff8005057812 */ /* 0x000fe200078ec0ff */
[----:B------:R-:W-:-:S04]  /*0140*/  IMAD.IADD R4, R4, 0x1, -R9 ;  /* 0x0000000104047824 */ /* 0x000fc800078e0a09 */
[--C-:B------:R-:W-:Y:S02]  /*0150*/  IMAD R15, R7, 0x2, R5.reuse ;  /* 0x00000002070f7824 */ /* 0x100fe400078e0205 */
[----:B------:R-:W-:Y:S02]  /*0160*/  IMAD R17, R4, 0x2, R5 ;  /* 0x0000000204117824 */ /* 0x000fe400078e0205 */
[----:B--2---:R-:W-:-:S04]  /*0170*/  IMAD.WIDE R8, R15, 0x4, R2 ;  /* 0x000000040f087825 */ /* 0x004fc800078e0202 */
[----:B------:R-:W-:Y:S01]  /*0180*/  VIADD R13, R15, 0x40 ;  /* 0x000000400f0d7836 */ /* 0x000fe20000000000 */
[----:B------:R-:W2:Y:S01]  /*0190*/  LDG.E.EL R4, desc[UR4][R8.64] ;  /* 0x0000000408047981 */ /* 0x000ea2000c2e1900 */
[----:B------:R-:W-:-:S03]  /*01a0*/  IMAD.WIDE R10, R17, 0x4, R2 ;  /* 0x00000004110a7825 */ /* 0x000fc600078e0202 */
[----:B------:R1:W2:Y:S01]  /*01b0*/  LDG.E.EL R18, desc[UR4][R8.64+0x4] ;  /* 0x0000040408127981 */ /* 0x0002a2000c2e1900 */
[----:B------:R-:W-:-:S03]  /*01c0*/  IMAD.WIDE R12, R13, 0x4, R2 ;  /* 0x000000040d0c7825 */ /* 0x000fc600078e0202 */
[----:B------:R-:W3:Y:S01]  /*01d0*/  LDG.E.EL R16, desc[UR4][R10.64] ;  /* 0x000000040a107981 */ /* 0x000ee2000c2e1900 */
[----:B------:R-:W-:-:S03]  /*01e0*/  VIADD R7, R17, 0x40 ;  /* 0x0000004011077836 */ /* 0x000fc60000000000 */
[----:B------:R-:W3:Y:S01]  /*01f0*/  LDG.E.EL R19, desc[UR4][R10.64+0x4] ;  /* 0x000004040a137981 */ /* 0x000ee2000c2e1900 */
[----:B------:R-:W-:-:S03]  /*0200*/  IMAD.WIDE R6, R7, 0x4, R2 ;  /* 0x0000000407067825 */ /* 0x000fc600078e0202 */
[----:B------:R4:W5:Y:S01]  /*0210*/  LDG.E.EL R5, desc[UR4][R12.64] ;  /* 0x000000040c057981 */ /* 0x000962000c2e1900 */
[----:B------:R-:W-:-:S03]  /*0220*/  VIADD R15, R15, 0x41 ;  /* 0x000000410f0f7836 */ /* 0x000fc60000000000 */
[----:B------:R-:W5:Y:S01]  /*0230*/  LDG.E.EL R6, desc[UR4][R6.64] ;  /* 0x0000000406067981 */ /* 0x000f62000c2e1900 */
[----:B------:R-:W-:Y:S02]  /*0240*/  VIADD R17, R17, 0x41 ;  /* 0x0000004111117836 */ /* 0x000fe40000000000 */
[--C-:B-1----:R-:W-:Y:S01]  /*0250*/  IMAD.WIDE R8, R15, 0x4, R2.reuse ;  /* 0x000000040f087825 */ /* 0x102fe200078e0202 */
[----:B----4-:R-:W1:Y:S03]  /*0260*/  LDC.64 R12, c[0x0][0x218] ;  /* 0x00008600ff0c7b82 */ /* 0x010e660000000a00 */
[----:B------:R-:W-:Y:S02]  /*0270*/  IMAD.WIDE R14, R17, 0x4, R2 ;  /* 0x00000004110e7825 */ /* 0x000fe400078e0202 */
[----:B------:R1:W4:Y:S04]  /*0280*/  LDG.E.EL R2, desc[UR4][R8.64] ;  /* 0x0000000408027981 */ /* 0x000328000c2e1900 */
[----:B------:R-:W4:Y:S01]  /*0290*/  LDG.E.EL R3, desc[UR4][R14.64] ;  /* 0x000000040e037981 */ /* 0x000f22000c2e1900 */
[----:B-1----:R-:W-:Y:S01]  /*02a0*/  IMAD.WIDE R8, R0, 0x4, R12 ;  /* 0x0000000400087825 */ /* 0x002fe200078e020c */
[----:B--2---:R-:W-:-:S02]  /*02b0*/  FSETP.GT.AND P3, PT, R18, R4, PT ;  /* 0x000000041200720b */ /* 0x004fc40003f64000 */
[----:B------:R-:W-:Y:S02]  /*02c0*/  FSETP.NAN.AND P0, PT, R18, R18, PT ;  /* 0x000000121200720b */ /* 0x000fe40003f08000 */
[----:B---3--:R-:W-:Y:S02]  /*02d0*/  FSETP.GT.AND P2, PT, R19, R16, PT ;  /* 0x000000101300720b */ /* 0x008fe40003f44000 */
[----:B-----5:R-:W-:-:S07]  /*02e0*/  FSETP.NAN.AND P4, PT, R5, R5, PT ;  /* 0x000000050500720b */ /* 0x020fce0003f88000 */
[----:B------:R-:W-:Y:S02]  /*02f0*/  @!P3 SEL R18, R18, R4, P0 ;  /* 0x000000041212b207 */ /* 0x000fe40000000000 */
[----:B------:R-:W-:Y:S02]  /*0300*/  FSETP.NAN.AND P1, PT, R6, R6, PT ;  /* 0x000000060600720b */ /* 0x000fe40003f28000 */
[C---:B------:R-:W-:Y:S02]  /*0310*/  FSETP.NAN.AND P5, PT, R19.reuse, R19, PT ;  /* 0x000000131300720b */ /* 0x040fe40003fa8000 */
[----:B------:R-:W-:Y:S02]  /*0320*/  FSETP.GEU.AND P0, PT, R18, R5, PT ;  /* 0x000000051200720b */ /* 0x000fe40003f0e000 */
[----:B------:R-:W-:Y:S02]  /*0330*/  @!P2 SEL R19, R19, R16, P5 ;  /* 0x000000101313a207 */ /* 0x000fe40002800000 */
[----:B------:R-:W-:-:S02]  /*0340*/  @!P4 SEL R5, R5, R18, !P0 ;  /* 0x000000120505c207 */ /* 0x000fc40004000000 */
[----:B------:R-:W-:Y:S02]  /*0350*/  FSETP.GEU.AND P4, PT, R19, R6, PT ;  /* 0x000000061300720b */ /* 0x000fe40003f8e000 */
[----:B------:R-:W-:Y:S02]  /*0360*/  SEL R4, RZ, 0x1, !P3 ;  /* 0x00000001ff047807 */ /* 0x000fe40005800000 */
[----:B------:R-:W-:Y:S02]  /*0370*/  SEL R7, RZ, 0x1, !P2 ;  /* 0x00000001ff077807 */ /* 0x000fe40005000000 */
[----:B----4-:R-:W-:Y:S02]  /*0380*/  FSETP.NAN.AND P3, PT, R2, R2, PT ;  /* 0x000000020200720b */ /* 0x010fe40003f68000 */
[----:B------:R-:W-:Y:S02]  /*0390*/  FSETP.NAN.AND P2, PT, R3, R3, PT ;  /* 0x000000030300720b */ /* 0x000fe40003f48000 */
[----:B------:R-:W-:-:S02]  /*03a0*/  @!P1 SEL R6, R6, R19, !P4 ;  /* 0x0000001306069207 */ /* 0x000fc40006000000 */
[----:B------:R-:W-:Y:S02]  /*03b0*/  SEL R4, R4, 0x2, P0 ;  /* 0x0000000204047807 */ /* 0x000fe40000000000 */
[----:B------:R-:W-:Y:S02]  /*03c0*/  SEL R7, R7, 0x2, P4 ;  /* 0x0000000207077807 */ /* 0x000fe40002000000 */
[----:B------:R-:W-:Y:S02]  /*03d0*/  FSETP.GEU.AND P1, PT, R5, R2, PT ;  /* 0x000000020500720b */ /* 0x000fe40003f2e000 */
[----:B------:R-:W-:Y:S02]  /*03e0*/  FSETP.GEU.AND P0, PT, R6, R3, PT ;  /* 0x000000030600720b */ /* 0x000fe40003f0e000 */
[----:B------:R-:W-:Y:S02]  /*03f0*/  SEL R4, R4, 0x3, P1 ;  /* 0x0000000304047807 */ /* 0x000fe40000800000 */
[----:B------:R-:W-:-:S02]  /*0400*/  SEL R7, R7, 0x3, P0 ;  /* 0x0000000307077807 */ /* 0x000fc40000000000 */
[----:B------:R-:W-:Y:S02]  /*0410*/  IADD3 R10, P4, R0, UR6, RZ ;  /* 0x00000006000a7c10 */ /* 0x000fe4000ff9e0ff */
[----:B------:R-:W-:Y:S01]  /*0420*/  @!P3 SEL R2, R2, R5, !P1 ;  /* 0x000000050202b207 */ /* 0x000fe20004800000 */
[----:B------:R-:W-:Y:S01]  /*0430*/  IMAD R7, R7, 0x100, R4 ;  /* 0x0000010007077824 */ /* 0x000fe200078e0204 */
[----:B------:R-:W-:Y:S02]  /*0440*/  @!P2 SEL R3, R3, R6, !P0 ;  /* 0x000000060303a207 */ /* 0x000fe40004000000 */
[----:B------:R-:W-:-:S03]  /*0450*/  LEA.HI.X.SX32 R11, R0, UR7, 0x1, P4 ;  /* 0x00000007000b7c11 */ /* 0x000fc6000a0f0eff */
[----:B------:R-:W-:Y:S04]  /*0460*/  STG.E.64 desc[UR4][R8.64], R2 ;  /* 0x0000000208007986 */ /* 0x000fe8000c101b04 */
[----:B------:R-:W-:Y:S01]  /*0470*/  STG.E.U16 desc[UR4][R10.64], R7 ;  /* 0x000000070a007986 */ /* 0x000fe2000c101504 */
[----:B------:R-:W-:Y:S05]  /*0480*/  EXIT ;  /* 0x000000000000794d */ /* 0x000fea0003800000 */
.L_x_0:
[----:B------:R-:W-:-:S00]  /*0490*/  BRA `(.L_x_0) ;  /* 0xfffffffc00fc7947 */ /* 0x000fc0000383ffff */
[----:B------:R-:W-:-:S00]  /*04a0*/  NOP ;  /* 0x0000000000007918 */ /* 0x000fc00000000000 */
        /* <DEDUP_REMOVED lines=13> */
.L_x_1:


//--------------------- .nv.constant0.triton_poi_fused_max_pool2d_with_indices_40 --------------------------
	.section	.nv.constant0.triton_poi_fused_max_pool2d_with_indices_40,"a",@progbits
	.sectionflags	@""
	.align	4
.nv.constant0.triton_poi_fused_max_pool2d_with_indices_40:
	.zero		556
